//
// Generated by NVIDIA NVVM Compiler
//
// Compiler Build ID: CL-36424714
// Cuda compilation tools, release 13.0, V13.0.88
// Based on NVVM 20.0.0
//

.version 9.0
.target sm_100
.address_size 64

	// .globl	_Z9flipImagePhS_ii

.visible .entry _Z9flipImagePhS_ii(
	.param .u64 .ptr .align 1 _Z9flipImagePhS_ii_param_0,
	.param .u64 .ptr .align 1 _Z9flipImagePhS_ii_param_1,
	.param .u32 _Z9flipImagePhS_ii_param_2,
	.param .u32 _Z9flipImagePhS_ii_param_3
)
{
	.reg .pred 	%p<4>;
	.reg .b16 	%rs<2>;
	.reg .b32 	%r<17>;
	.reg .b64 	%rd<9>;

	ld.param.u64 	%rd1, [_Z9flipImagePhS_ii_param_0];
	ld.param.u64 	%rd2, [_Z9flipImagePhS_ii_param_1];
	ld.param.u32 	%r3, [_Z9flipImagePhS_ii_param_2];
	ld.param.u32 	%r5, [_Z9flipImagePhS_ii_param_3];
	mov.u32 	%r6, %ctaid.x;
	mov.u32 	%r7, %ntid.x;
	mov.u32 	%r8, %tid.x;
	mad.lo.s32 	%r1, %r6, %r7, %r8;
	mov.u32 	%r9, %ctaid.y;
	mov.u32 	%r10, %ntid.y;
	mov.u32 	%r11, %tid.y;
	mad.lo.s32 	%r12, %r9, %r10, %r11;
	setp.ge.s32 	%p1, %r1, %r3;
	setp.ge.s32 	%p2, %r12, %r5;
	or.pred  	%p3, %p1, %p2;
	@%p3 bra 	$L__BB0_2;
	cvta.to.global.u64 	%rd3, %rd1;
	cvta.to.global.u64 	%rd4, %rd2;
	mad.lo.s32 	%r13, %r3, %r12, %r1;
	not.b32 	%r14, %r12;
	add.s32 	%r15, %r5, %r14;
	mad.lo.s32 	%r16, %r15, %r3, %r1;
	cvt.s64.s32 	%rd5, %r13;
	add.s64 	%rd6, %rd3, %rd5;
	ld.global.u8 	%rs1, [%rd6];
	cvt.s64.s32 	%rd7, %r16;
	add.s64 	%rd8, %rd4, %rd7;
	st.global.u8 	[%rd8], %rs1;
$L__BB0_2:
	ret;

}


// ===== COMPILED SASS (sm_100) =====

	.target	sm_100

	.elftype	@"ET_EXEC"


//--------------------- .note.nv.tkinfo           --------------------------
	.section	.note.nv.tkinfo,"",@"SHT_NOTE"
	.sectionflags	@"SHF_NOTE_NV_TKINFO"
	.tkinfo
        /*0018*/ 	.word	0x00000002
        /*0030*/ 	.string	""
        /*0030*/ 	.string	"ptxas"
        /*0030*/ 	.string	"Cuda compilation tools, release 13.0, V13.0.88"
        /*0030*/ 	.string	"Build cuda_13.0.r13.0/compiler.36424714_0"
        /*0030*/ 	.string	"-arch sm_100 -m 64 "



//--------------------- .note.nv.cuinfo           --------------------------
	.section	.note.nv.cuinfo,"",@"SHT_NOTE"
	.sectionflags	@"SHF_NOTE_NV_CUINFO"
        /*0018*/ 	.short	0x0002
        /*001a*/ 	.short	0x0064
        /*001c*/ 	.short	0x0082
	.zero		2


//--------------------- .nv.info                  --------------------------
	.section	.nv.info,"",@"SHT_CUDA_INFO"
	.align	4


	//----- nvinfo : EIATTR_REGCOUNT
	.align		4
        /*0000*/ 	.byte	0x04, 0x2f
        /*0002*/ 	.short	(.L_1 - .L_0)
	.align		4
.L_0:
        /*0004*/ 	.word	index@(_Z9flipImagePhS_ii)
        /*0008*/ 	.word	0x00000008


	//----- nvinfo : EIATTR_FRAME_SIZE
	.align		4
.L_1:
        /*000c*/ 	.byte	0x04, 0x11
        /*000e*/ 	.short	(.L_3 - .L_2)
	.align		4
.L_2:
        /*0010*/ 	.word	index@(_Z9flipImagePhS_ii)
        /*0014*/ 	.word	0x00000000


	//----- nvinfo : EIATTR_MIN_STACK_SIZE
	.align		4
.L_3:
        /*0018*/ 	.byte	0x04, 0x12
        /*001a*/ 	.short	(.L_5 - .L_4)
	.align		4
.L_4:
        /*001c*/ 	.word	index@(_Z9flipImagePhS_ii)
        /*0020*/ 	.word	0x00000000
.L_5:


//--------------------- .nv.compat                --------------------------
	.section	.nv.compat,"",@"SHT_CUDA_COMPAT_INFO"
	.align	4
        /*0000*/ 	.byte	0x02, 0x09, 0x00, 0x00, 0x02, 0x02, 0x01, 0x00, 0x02, 0x05, 0x05, 0x00, 0x03, 0x07, 0x01, 0x01
        /*0010*/ 	.byte	0x02, 0x03, 0x00, 0x00, 0x02, 0x06, 0x01, 0x00, 0x04, 0x0b, 0x08, 0x00, 0x09, 0x00, 0x00, 0x00
        /*0020*/ 	.byte	0x00, 0x00, 0x00, 0x00


//--------------------- .nv.info._Z9flipImagePhS_ii --------------------------
	.section	.nv.info._Z9flipImagePhS_ii,"",@"SHT_CUDA_INFO"
	.sectionflags	@""
	.align	4


	//----- nvinfo : EIATTR_CUDA_API_VERSION
	.align		4
        /*0000*/ 	.byte	0x04, 0x37
        /*0002*/ 	.short	(.L_7 - .L_6)
.L_6:
        /*0004*/ 	.word	0x00000082


	//----- nvinfo : EIATTR_KPARAM_INFO
	.align		4
.L_7:
        /*0008*/ 	.byte	0x04, 0x17
        /*000a*/ 	.short	(.L_9 - .L_8)
.L_8:
        /*000c*/ 	.word	0x00000000
        /*0010*/ 	.short	0x0003
        /*0012*/ 	.short	0x0014
        /*0014*/ 	.byte	0x00, 0xf0, 0x11, 0x00


	//----- nvinfo : EIATTR_KPARAM_INFO
	.align		4
.L_9:
        /*0018*/ 	.byte	0x04, 0x17
        /*001a*/ 	.short	(.L_11 - .L_10)
.L_10:
        /*001c*/ 	.word	0x00000000
        /*0020*/ 	.short	0x0002
        /*0022*/ 	.short	0x0010
        /*0024*/ 	.byte	0x00, 0xf0, 0x11, 0x00


	//----- nvinfo : EIATTR_KPARAM_INFO
	.align		4
.L_11:
        /*0028*/ 	.byte	0x04, 0x17
        /*002a*/ 	.short	(.L_13 - .L_12)
.L_12:
        /*002c*/ 	.word	0x00000000
        /*0030*/ 	.short	0x0001
        /*0032*/ 	.short	0x0008
        /*0034*/ 	.byte	0x00, 0xf5, 0x21, 0x00


	//----- nvinfo : EIATTR_KPARAM_INFO
	.align		4
.L_13:
        /*0038*/ 	.byte	0x04, 0x17
        /*003a*/ 	.short	(.L_15 - .L_14)
.L_14:
        /*003c*/ 	.word	0x00000000
        /*0040*/ 	.short	0x0000
        /*0042*/ 	.short	0x0000
        /*0044*/ 	.byte	0x00, 0xf5, 0x21, 0x00


	//----- nvinfo : EIATTR_SPARSE_MMA_MASK
	.align		4
.L_15:
        /*0048*/ 	.byte	0x03, 0x50
        /*004a*/ 	.short	0x0000


	//----- nvinfo : EIATTR_MAXREG_COUNT
	.align		4
        /*004c*/ 	.byte	0x03, 0x1b
        /*004e*/ 	.short	0x00ff


	//----- nvinfo : EIATTR_MERCURY_ISA_VERSION
	.align		4
        /*0050*/ 	.byte	0x03, 0x5f
        /*0052*/ 	.short	0x0101


	//----- nvinfo : EIATTR_VRC_CTA_INIT_COUNT
	.align		4
        /*0054*/ 	.byte	0x02, 0x4a
	.zero		1
	.zero		1


	//----- nvinfo : EIATTR_EXIT_INSTR_OFFSETS
	.align		4
        /*0058*/ 	.byte	0x04, 0x1c
        /*005a*/ 	.short	(.L_17 - .L_16)


	//   ....[0]....
.L_16:
        /*005c*/ 	.word	0x000000c0


	//   ....[1]....
        /*0060*/ 	.word	0x00000190


	//----- nvinfo : EIATTR_CBANK_PARAM_SIZE
	.align		4
.L_17:
        /*0064*/ 	.byte	0x03, 0x19
        /*0066*/ 	.short	0x0018


	//----- nvinfo : EIATTR_PARAM_CBANK
	.align		4
        /*0068*/ 	.byte	0x04, 0x0a
        /*006a*/ 	.short	(.L_19 - .L_18)
	.align		4
.L_18:
        /*006c*/ 	.word	index@(.nv.constant0._Z9flipImagePhS_ii)
        /*0070*/ 	.short	0x0380
        /*0072*/ 	.short	0x0018


	//----- nvinfo : EIATTR_SW_WAR
	.align		4
.L_19:
        /*0074*/ 	.byte	0x04, 0x36
        /*0076*/ 	.short	(.L_21 - .L_20)
.L_20:
        /*0078*/ 	.word	0x00000008
.L_21:


//--------------------- .nv.callgraph             --------------------------
	.section	.nv.callgraph,"",@"SHT_CUDA_CALLGRAPH"
	.align	4
	.sectionentsize	8
	.align		4
        /*0000*/ 	.word	0x00000000
	.align		4
        /*0004*/ 	.word	0xffffffff
	.align		4
        /*0008*/ 	.word	0x00000000
	.align		4
        /*000c*/ 	.word	0xfffffffe
	.align		4
        /*0010*/ 	.word	0x00000000
	.align		4
        /*0014*/ 	.word	0xfffffffd
	.align		4
        /*0018*/ 	.word	0x00000000
	.align		4
        /*001c*/ 	.word	0xfffffffc


//--------------------- .text._Z9flipImagePhS_ii  --------------------------
	.section	.text._Z9flipImagePhS_ii,"ax",@progbits
	.align	128
        .global         _Z9flipImagePhS_ii
        .type           _Z9flipImagePhS_ii,@function
        .size           _Z9flipImagePhS_ii,(.L_x_1 - _Z9flipImagePhS_ii)
        .other          _Z9flipImagePhS_ii,@"STO_CUDA_ENTRY STV_DEFAULT"
_Z9flipImagePhS_ii:
.text._Z9flipImagePhS_ii:
[----:B------:R-:W-:Y:S01]  /*0000*/  LDC R1, c[0x0][0x37c] ;  /* 0x0000df00ff017b82 */ /* 0x000fe20000000800 */
[----:B------:R-:W0:Y:S07]  /*0010*/  S2R R2, SR_TID.Y ;  /* 0x0000000000027919 */ /* 0x000e2e0000002200 */
[----:B------:R-:W1:Y:S01]  /*0020*/  LDC R0, c[0x0][0x360] ;  /* 0x0000d800ff007b82 */ /* 0x000e620000000800 */
[----:B------:R-:W2:Y:S01]  /*0030*/  LDCU.64 UR6, c[0x0][0x390] ;  /* 0x00007200ff0677ac */ /* 0x000ea20008000a00 */
[----:B------:R-:W1:Y:S06]  /*0040*/  S2R R3, SR_TID.X ;  /* 0x0000000000037919 */ /* 0x000e6c0000002100 */
[----:B------:R-:W0:Y:S08]  /*0050*/  S2UR UR5, SR_CTAID.Y ;  /* 0x00000000000579c3 */ /* 0x000e300000002600 */
[----:B------:R-:W0:Y:S08]  /*0060*/  LDC R5, c[0x0][0x364] ;  /* 0x0000d900ff057b82 */ /* 0x000e300000000800 */
[----:B------:R-:W1:Y:S01]  /*0070*/  S2UR UR4, SR_CTAID.X ;  /* 0x00000000000479c3 */ /* 0x000e620000002500 */
[----:B0-----:R-:W-:-:S05]  /*0080*/  IMAD R5, R5, UR5, R2 ;  /* 0x0000000505057c24 */ /* 0x001fca000f8e0202 */
[----:B--2---:R-:W-:Y:S01]  /*0090*/  ISETP.GE.AND P0, PT, R5, UR7, PT ;  /* 0x0000000705007c0c */ /* 0x004fe2000bf06270 */
[----:B-1----:R-:W-:-:S05]  /*00a0*/  IMAD R0, R0, UR4, R3 ;  /* 0x0000000400007c24 */ /* 0x002fca000f8e0203 */
[----:B------:R-:W-:-:S13]  /*00b0*/  ISETP.GE.OR P0, PT, R0, UR6, P0 ;  /* 0x0000000600007c0c */ /* 0x000fda0008706670 */
[----:B------:R-:W-:Y:S05]  /*00c0*/  @P0 EXIT ;  /* 0x000000000000094d */ /* 0x000fea0003800000 */
[----:B------:R-:W0:Y:S01]  /*00d0*/  LDCU.128 UR8, c[0x0][0x380] ;  /* 0x00007000ff0877ac */ /* 0x000e220008000c00 */
[----:B------:R-:W-:Y:S01]  /*00e0*/  IMAD R3, R5, UR6, R0 ;  /* 0x0000000605037c24 */ /* 0x000fe2000f8e0200 */
[----:B------:R-:W1:Y:S04]  /*00f0*/  LDCU.64 UR4, c[0x0][0x358] ;  /* 0x00006b00ff0477ac */ /* 0x000e680008000a00 */
[----:B0-----:R-:W-:-:S04]  /*0100*/  IADD3 R2, P0, PT, R3, UR8, RZ ;  /* 0x0000000803027c10 */ /* 0x001fc8000ff1e0ff */
[----:B------:R-:W-:-:S06]  /*0110*/  LEA.HI.X.SX32 R3, R3, UR9, 0x1, P0 ;  /* 0x0000000903037c11 */ /* 0x000fcc00080f0eff */
[----:B-1----:R-:W2:Y:S01]  /*0120*/  LDG.E.U8 R3, desc[UR4][R2.64] ;  /* 0x0000000402037981 */ /* 0x002ea2000c1e1100 */
[----:B------:R-:W-:-:S05]  /*0130*/  LOP3.LUT R5, RZ, R5, RZ, 0x33, !PT ;  /* 0x00000005ff057212 */ /* 0x000fca00078e33ff */
[----:B------:R-:W-:-:S04]  /*0140*/  VIADD R5, R5, UR7 ;  /* 0x0000000705057c36 */ /* 0x000fc80008000000 */
[----:B------:R-:W-:-:S05]  /*0150*/  IMAD R5, R5, UR6, R0 ;  /* 0x0000000605057c24 */ /* 0x000fca000f8e0200 */
[----:B------:R-:W-:-:S04]  /*0160*/  IADD3 R4, P0, PT, R5, UR10, RZ ;  /* 0x0000000a05047c10 */ /* 0x000fc8000ff1e0ff */
[----:B------:R-:W-:-:S05]  /*0170*/  LEA.HI.X.SX32 R5, R5, UR11, 0x1, P0 ;  /* 0x0000000b05057c11 */ /* 0x000fca00080f0eff */
[----:B--2---:R-:W-:Y:S01]  /*0180*/  STG.E.U8 desc[UR4][R4.64], R3 ;  /* 0x0000000304007986 */ /* 0x004fe2000c101104 */
[----:B------:R-:W-:Y:S05]  /*0190*/  EXIT ;  /* 0x000000000000794d */ /* 0x000fea0003800000 */
.L_x_0:
[----:B------:R-:W-:-:S00]  /*01a0*/  BRA `(.L_x_0) ;  /* 0xfffffffc00fc7947 */ /* 0x000fc0000383ffff */
[----:B------:R-:W-:-:S00]  /*01b0*/  NOP ;  /* 0x0000000000007918 */ /* 0x000fc00000000000 */
        /* <DEDUP_REMOVED lines=12> */
.L_x_1:


//--------------------- .nv.shared.reserved.0     --------------------------
	.section	.nv.shared.reserved.0,"aw",@nobits
	.weak		__nv_reservedSMEM_offset_0_alias
	.size		__nv_reservedSMEM_offset_0_alias, 0, 64
	.other		__nv_reservedSMEM_offset_0_alias,@"STO_CUDA_RESERVED_SHARED STV_DEFAULT"
__nv_reservedSMEM_offset_0_alias:
	.zero		0
	.zero		64


//--------------------- .nv.constant0._Z9flipImagePhS_ii --------------------------
	.section	.nv.constant0._Z9flipImagePhS_ii,"a",@progbits
	.sectionflags	@""
	.align	4
.nv.constant0._Z9flipImagePhS_ii:
	.zero		920


//--------------------- SYMBOLS --------------------------

	.type		.nv.reservedSmem.offset0,@object
	.size		.nv.reservedSmem.offset0,0x4
